//
// Generated by NVIDIA NVVM Compiler
//
// Compiler Build ID: CL-36424714
// Cuda compilation tools, release 13.0, V13.0.88
// Based on NVVM 20.0.0
//

.version 9.0
.target sm_100
.address_size 64

	// .globl	_Z17build_binary_treePiS_S_j

.visible .entry _Z17build_binary_treePiS_S_j(
	.param .u64 .ptr .align 1 _Z17build_binary_treePiS_S_j_param_0,
	.param .u64 .ptr .align 1 _Z17build_binary_treePiS_S_j_param_1,
	.param .u64 .ptr .align 1 _Z17build_binary_treePiS_S_j_param_2,
	.param .u32 _Z17build_binary_treePiS_S_j_param_3
)
{
	.reg .pred 	%p<11>;
	.reg .b16 	%rs<10>;
	.reg .b32 	%r<50>;
	.reg .b64 	%rd<15>;

	ld.param.u64 	%rd5, [_Z17build_binary_treePiS_S_j_param_0];
	ld.param.u64 	%rd6, [_Z17build_binary_treePiS_S_j_param_1];
	ld.param.u64 	%rd7, [_Z17build_binary_treePiS_S_j_param_2];
	ld.param.u32 	%r22, [_Z17build_binary_treePiS_S_j_param_3];
	cvta.to.global.u64 	%rd1, %rd6;
	cvta.to.global.u64 	%rd8, %rd7;
	mov.u32 	%r23, %tid.x;
	mov.u32 	%r24, %ctaid.x;
	mov.u32 	%r25, %ntid.x;
	mad.lo.s32 	%r1, %r24, %r25, %r23;
	mov.u32 	%r26, %nctaid.x;
	mul.lo.s32 	%r2, %r25, %r26;
	ld.global.u32 	%r3, [%rd8];
	setp.ge.u32 	%p1, %r1, %r22;
	@%p1 bra 	$L__BB0_13;
	cvta.to.global.u64 	%rd2, %rd5;
	mov.b32 	%r42, 0;
	mov.b16 	%rs8, 1;
	mov.u32 	%r39, %r1;
$L__BB0_2:
	and.b16  	%rs4, %rs8, 255;
	setp.eq.s16 	%p2, %rs4, 0;
	mul.wide.u32 	%rd9, %r39, 4;
	add.s64 	%rd3, %rd2, %rd9;
	@%p2 bra 	$L__BB0_4;
	ld.global.u32 	%r30, [%rd3];
	setp.gt.s32 	%p3, %r30, %r3;
	selp.u32 	%r43, 1, 0, %p3;
	mov.b32 	%r44, 0;
$L__BB0_4:
	shl.b32 	%r31, %r44, 1;
	add.s32 	%r32, %r31, %r43;
	mul.wide.s32 	%rd10, %r32, 4;
	add.s64 	%rd11, %rd1, %rd10;
	ld.global.u32 	%r48, [%rd11];
	setp.lt.s32 	%p4, %r48, 0;
	@%p4 bra 	$L__BB0_7;
	ld.global.u32 	%r12, [%rd3];
$L__BB0_6:
	mov.u32 	%r44, %r48;
	setp.gt.s32 	%p5, %r12, %r44;
	selp.u32 	%r43, 1, 0, %p5;
	shl.b32 	%r33, %r44, 1;
	or.b32  	%r34, %r33, %r43;
	mul.wide.u32 	%rd12, %r34, 4;
	add.s64 	%rd13, %rd1, %rd12;
	ld.global.u32 	%r48, [%rd13];
	setp.gt.s32 	%p6, %r48, -1;
	@%p6 bra 	$L__BB0_6;
$L__BB0_7:
	setp.eq.s32 	%p7, %r48, -2;
	mov.b16 	%rs8, 0;
	@%p7 bra 	$L__BB0_12;
	shl.b32 	%r35, %r44, 1;
	add.s32 	%r36, %r35, %r43;
	mul.wide.s32 	%rd14, %r36, 4;
	add.s64 	%rd4, %rd1, %rd14;
	atom.relaxed.global.cas.b32 	%r37, [%rd4], %r48, -2;
	setp.ne.s32 	%p8, %r37, %r48;
	@%p8 bra 	$L__BB0_12;
	setp.ne.s32 	%p9, %r48, -1;
	@%p9 bra 	$L__BB0_11;
	ld.global.u32 	%r38, [%rd3];
	st.global.u32 	[%rd4], %r38;
$L__BB0_11:
	add.s32 	%r42, %r42, %r2;
	mov.b16 	%rs8, 1;
$L__BB0_12:
	bar.sync 	0;
	add.s32 	%r39, %r1, %r42;
	setp.lt.u32 	%p10, %r39, %r22;
	@%p10 bra 	$L__BB0_2;
$L__BB0_13:
	ret;

}


// ===== COMPILED SASS (sm_100) =====

	.target	sm_100

	.elftype	@"ET_EXEC"


//--------------------- .note.nv.tkinfo           --------------------------
	.section	.note.nv.tkinfo,"",@"SHT_NOTE"
	.sectionflags	@"SHF_NOTE_NV_TKINFO"
	.tkinfo
        /*0018*/ 	.word	0x00000002
        /*0030*/ 	.string	""
        /*0030*/ 	.string	"ptxas"
        /*0030*/ 	.string	"Cuda compilation tools, release 13.0, V13.0.88"
        /*0030*/ 	.string	"Build cuda_13.0.r13.0/compiler.36424714_0"
        /*0030*/ 	.string	"-arch sm_100 -m 64 "



//--------------------- .note.nv.cuinfo           --------------------------
	.section	.note.nv.cuinfo,"",@"SHT_NOTE"
	.sectionflags	@"SHF_NOTE_NV_CUINFO"
        /*0018*/ 	.short	0x0002
        /*001a*/ 	.short	0x0064
        /*001c*/ 	.short	0x0082
	.zero		2


//--------------------- .nv.info                  --------------------------
	.section	.nv.info,"",@"SHT_CUDA_INFO"
	.align	4


	//----- nvinfo : EIATTR_REGCOUNT
	.align		4
        /*0000*/ 	.byte	0x04, 0x2f
        /*0002*/ 	.short	(.L_1 - .L_0)
	.align		4
.L_0:
        /*0004*/ 	.word	index@(_Z17build_binary_treePiS_S_j)
        /*0008*/ 	.word	0x00000011


	//----- nvinfo : EIATTR_FRAME_SIZE
	.align		4
.L_1:
        /*000c*/ 	.byte	0x04, 0x11
        /*000e*/ 	.short	(.L_3 - .L_2)
	.align		4
.L_2:
        /*0010*/ 	.word	index@(_Z17build_binary_treePiS_S_j)
        /*0014*/ 	.word	0x00000000


	//----- nvinfo : EIATTR_MIN_STACK_SIZE
	.align		4
.L_3:
        /*0018*/ 	.byte	0x04, 0x12
        /*001a*/ 	.short	(.L_5 - .L_4)
	.align		4
.L_4:
        /*001c*/ 	.word	index@(_Z17build_binary_treePiS_S_j)
        /*0020*/ 	.word	0x00000000
.L_5:


//--------------------- .nv.compat                --------------------------
	.section	.nv.compat,"",@"SHT_CUDA_COMPAT_INFO"
	.align	4
        /*0000*/ 	.byte	0x02, 0x09, 0x00, 0x00, 0x02, 0x02, 0x01, 0x00, 0x02, 0x05, 0x05, 0x00, 0x03, 0x07, 0x01, 0x01
        /*0010*/ 	.byte	0x02, 0x03, 0x00, 0x00, 0x02, 0x06, 0x01, 0x00, 0x04, 0x0b, 0x08, 0x00, 0x09, 0x00, 0x00, 0x00
        /*0020*/ 	.byte	0x00, 0x00, 0x00, 0x00


//--------------------- .nv.info._Z17build_binary_treePiS_S_j --------------------------
	.section	.nv.info._Z17build_binary_treePiS_S_j,"",@"SHT_CUDA_INFO"
	.sectionflags	@""
	.align	4


	//----- nvinfo : EIATTR_CUDA_API_VERSION
	.align		4
        /*0000*/ 	.byte	0x04, 0x37
        /*0002*/ 	.short	(.L_7 - .L_6)
.L_6:
        /*0004*/ 	.word	0x00000082


	//----- nvinfo : EIATTR_KPARAM_INFO
	.align		4
.L_7:
        /*0008*/ 	.byte	0x04, 0x17
        /*000a*/ 	.short	(.L_9 - .L_8)
.L_8:
        /*000c*/ 	.word	0x00000000
        /*0010*/ 	.short	0x0003
        /*0012*/ 	.short	0x0018
        /*0014*/ 	.byte	0x00, 0xf0, 0x11, 0x00


	//----- nvinfo : EIATTR_KPARAM_INFO
	.align		4
.L_9:
        /*0018*/ 	.byte	0x04, 0x17
        /*001a*/ 	.short	(.L_11 - .L_10)
.L_10:
        /*001c*/ 	.word	0x00000000
        /*0020*/ 	.short	0x0002
        /*0022*/ 	.short	0x0010
        /*0024*/ 	.byte	0x00, 0xf5, 0x21, 0x00


	//----- nvinfo : EIATTR_KPARAM_INFO
	.align		4
.L_11:
        /*0028*/ 	.byte	0x04, 0x17
        /*002a*/ 	.short	(.L_13 - .L_12)
.L_12:
        /*002c*/ 	.word	0x00000000
        /*0030*/ 	.short	0x0001
        /*0032*/ 	.short	0x0008
        /*0034*/ 	.byte	0x00, 0xf5, 0x21, 0x00


	//----- nvinfo : EIATTR_KPARAM_INFO
	.align		4
.L_13:
        /*0038*/ 	.byte	0x04, 0x17
        /*003a*/ 	.short	(.L_15 - .L_14)
.L_14:
        /*003c*/ 	.word	0x00000000
        /*0040*/ 	.short	0x0000
        /*0042*/ 	.short	0x0000
        /*0044*/ 	.byte	0x00, 0xf5, 0x21, 0x00


	//----- nvinfo : EIATTR_SPARSE_MMA_MASK
	.align		4
.L_15:
        /*0048*/ 	.byte	0x03, 0x50
        /*004a*/ 	.short	0x0000


	//----- nvinfo : EIATTR_MAXREG_COUNT
	.align		4
        /*004c*/ 	.byte	0x03, 0x1b
        /*004e*/ 	.short	0x00ff


	//----- nvinfo : EIATTR_NUM_BARRIERS
	.align		4
        /*0050*/ 	.byte	0x02, 0x4c
        /*0052*/ 	.byte	0x01
	.zero		1


	//----- nvinfo : EIATTR_MERCURY_ISA_VERSION
	.align		4
        /*0054*/ 	.byte	0x03, 0x5f
        /*0056*/ 	.short	0x0101


	//----- nvinfo : EIATTR_VRC_CTA_INIT_COUNT
	.align		4
        /*0058*/ 	.byte	0x02, 0x4a
	.zero		1
	.zero		1


	//----- nvinfo : EIATTR_EXIT_INSTR_OFFSETS
	.align		4
        /*005c*/ 	.byte	0x04, 0x1c
        /*005e*/ 	.short	(.L_17 - .L_16)


	//   ....[0]....
.L_16:
        /*0060*/ 	.word	0x00000090


	//   ....[1]....
        /*0064*/ 	.word	0x00000430


	//----- nvinfo : EIATTR_CRS_STACK_SIZE
	.align		4
.L_17:
        /*0068*/ 	.byte	0x04, 0x1e
        /*006a*/ 	.short	(.L_19 - .L_18)
.L_18:
        /*006c*/ 	.word	0x00000000


	//----- nvinfo : EIATTR_CBANK_PARAM_SIZE
	.align		4
.L_19:
        /*0070*/ 	.byte	0x03, 0x19
        /*0072*/ 	.short	0x001c


	//----- nvinfo : EIATTR_PARAM_CBANK
	.align		4
        /*0074*/ 	.byte	0x04, 0x0a
        /*0076*/ 	.short	(.L_21 - .L_20)
	.align		4
.L_20:
        /*0078*/ 	.word	index@(.nv.constant0._Z17build_binary_treePiS_S_j)
        /*007c*/ 	.short	0x0380
        /*007e*/ 	.short	0x001c


	//----- nvinfo : EIATTR_SW_WAR
	.align		4
.L_21:
        /*0080*/ 	.byte	0x04, 0x36
        /*0082*/ 	.short	(.L_23 - .L_22)
.L_22:
        /*0084*/ 	.word	0x00000008
.L_23:


//--------------------- .nv.callgraph             --------------------------
	.section	.nv.callgraph,"",@"SHT_CUDA_CALLGRAPH"
	.align	4
	.sectionentsize	8
	.align		4
        /*0000*/ 	.word	0x00000000
	.align		4
        /*0004*/ 	.word	0xffffffff
	.align		4
        /*0008*/ 	.word	0x00000000
	.align		4
        /*000c*/ 	.word	0xfffffffe
	.align		4
        /*0010*/ 	.word	0x00000000
	.align		4
        /*0014*/ 	.word	0xfffffffd
	.align		4
        /*0018*/ 	.word	0x00000000
	.align		4
        /*001c*/ 	.word	0xfffffffc


//--------------------- .text._Z17build_binary_treePiS_S_j --------------------------
	.section	.text._Z17build_binary_treePiS_S_j,"ax",@progbits
	.align	128
        .global         _Z17build_binary_treePiS_S_j
        .type           _Z17build_binary_treePiS_S_j,@function
        .size           _Z17build_binary_treePiS_S_j,(.L_x_9 - _Z17build_binary_treePiS_S_j)
        .other          _Z17build_binary_treePiS_S_j,@"STO_CUDA_ENTRY STV_DEFAULT"
_Z17build_binary_treePiS_S_j:
.text._Z17build_binary_treePiS_S_j:
[----:B------:R-:W-:Y:S01]  /*0000*/  LDC R1, c[0x0][0x37c] ;  /* 0x0000df00ff017b82 */ /* 0x000fe20000000800 */
[----:B------:R-:W0:Y:S07]  /*0010*/  S2R R0, SR_TID.X ;  /* 0x0000000000007919 */ /* 0x000e2e0000002100 */
[----:B------:R-:W0:Y:S01]  /*0020*/  S2UR UR4, SR_CTAID.X ;  /* 0x00000000000479c3 */ /* 0x000e220000002500 */
[----:B------:R-:W1:Y:S07]  /*0030*/  LDCU UR6, c[0x0][0x398] ;  /* 0x00007300ff0677ac */ /* 0x000e6e0008000800 */
[----:B------:R-:W0:Y:S01]  /*0040*/  LDC R3, c[0x0][0x360] ;  /* 0x0000d800ff037b82 */ /* 0x000e220000000800 */
[----:B------:R-:W2:Y:S01]  /*0050*/  LDCU UR5, c[0x0][0x370] ;  /* 0x00006e00ff0577ac */ /* 0x000ea20008000800 */
[----:B0-----:R-:W-:-:S02]  /*0060*/  IMAD R0, R3, UR4, R0 ;  /* 0x0000000403007c24 */ /* 0x001fc4000f8e0200 */
[----:B--2---:R-:W-:-:S03]  /*0070*/  IMAD R8, R3, UR5, RZ ;  /* 0x0000000503087c24 */ /* 0x004fc6000f8e02ff */
[----:B-1----:R-:W-:-:S13]  /*0080*/  ISETP.GE.U32.AND P0, PT, R0, UR6, PT ;  /* 0x0000000600007c0c */ /* 0x002fda000bf06070 */
[----:B------:R-:W-:Y:S05]  /*0090*/  @P0 EXIT ;  /* 0x000000000000094d */ /* 0x000fea0003800000 */
[----:B------:R-:W0:Y:S01]  /*00a0*/  LDC.64 R10, c[0x0][0x390] ;  /* 0x0000e400ff0a7b82 */ /* 0x000e220000000a00 */
[----:B------:R-:W0:Y:S02]  /*00b0*/  LDCU.64 UR4, c[0x0][0x358] ;  /* 0x00006b00ff0477ac */ /* 0x000e240008000a00 */
[----:B0-----:R0:W5:Y:S01]  /*00c0*/  LDG.E R10, desc[UR4][R10.64] ;  /* 0x000000040a0a7981 */ /* 0x001162000c1e1900 */
[----:B------:R-:W-:Y:S02]  /*00d0*/  IMAD.MOV.U32 R12, RZ, RZ, 0x1 ;  /* 0x00000001ff0c7424 */ /* 0x000fe400078e00ff */
[----:B------:R-:W-:Y:S02]  /*00e0*/  IMAD.MOV.U32 R9, RZ, RZ, RZ ;  /* 0x000000ffff097224 */ /* 0x000fe400078e00ff */
[----:B------:R-:W-:-:S07]  /*00f0*/  IMAD.MOV.U32 R7, RZ, RZ, R0 ;  /* 0x000000ffff077224 */ /* 0x000fce00078e0000 */
.L_x_7:
[----:B-12---:R-:W1:Y:S01]  /*0100*/  LDC.64 R4, c[0x0][0x380] ;  /* 0x0000e000ff047b82 */ /* 0x006e620000000a00 */
[----:B------:R-:W-:Y:S01]  /*0110*/  LOP3.LUT P0, RZ, R12, 0xff, RZ, 0xc0, !PT ;  /* 0x000000ff0cff7812 */ /* 0x000fe2000780c0ff */
[----:B------:R-:W-:Y:S05]  /*0120*/  YIELD ;  /* 0x0000000000007946 */ /* 0x000fea0003800000 */
[----:B------:R-:W-:Y:S01]  /*0130*/  BSSY.RECONVERGENT B0, `(.L_x_0) ;  /* 0x0000008000007945 */ /* 0x000fe20003800200 */
[----:B------:R-:W2:Y:S01]  /*0140*/  LDC.64 R2, c[0x0][0x388] ;  /* 0x0000e200ff027b82 */ /* 0x000ea20000000a00 */
[----:B-1----:R-:W-:-:S05]  /*0150*/  IMAD.WIDE.U32 R4, R7, 0x4, R4 ;  /* 0x0000000407047825 */ /* 0x002fca00078e0004 */
[----:B------:R-:W-:Y:S05]  /*0160*/  @!P0 BRA `(.L_x_1) ;  /* 0x0000000000108947 */ /* 0x000fea0003800000 */
[----:B------:R-:W3:Y:S01]  /*0170*/  LDG.E R7, desc[UR4][R4.64] ;  /* 0x0000000404077981 */ /* 0x000ee2000c1e1900 */
[----:B------:R-:W-:Y:S01]  /*0180*/  HFMA2 R14, -RZ, RZ, 0, 0 ;  /* 0x00000000ff0e7431 */ /* 0x000fe200000001ff */
[----:B---3-5:R-:W-:-:S04]  /*0190*/  ISETP.GT.AND P0, PT, R7, R10, PT ;  /* 0x0000000a0700720c */ /* 0x028fc80003f04270 */
[----:B0-----:R-:W-:-:S09]  /*01a0*/  SEL R11, RZ, 0x1, !P0 ;  /* 0x00000001ff0b7807 */ /* 0x001fd20004000000 */
.L_x_1:
[----:B------:R-:W-:Y:S05]  /*01b0*/  BSYNC.RECONVERGENT B0 ;  /* 0x0000000000007941 */ /* 0x000fea0003800200 */
.L_x_0:
[----:B------:R-:W-:-:S04]  /*01c0*/  IMAD R7, R14, 0x2, R11 ;  /* 0x000000020e077824 */ /* 0x000fc800078e020b */
[----:B--2---:R-:W-:-:S06]  /*01d0*/  IMAD.WIDE R6, R7, 0x4, R2 ;  /* 0x0000000407067825 */ /* 0x004fcc00078e0202 */
[----:B------:R-:W2:Y:S01]  /*01e0*/  LDG.E R6, desc[UR4][R6.64] ;  /* 0x0000000406067981 */ /* 0x000ea2000c1e1900 */
[----:B------:R-:W-:Y:S01]  /*01f0*/  BSSY.RECONVERGENT B0, `(.L_x_2) ;  /* 0x000000e000007945 */ /* 0x000fe20003800200 */
[----:B--2---:R-:W-:-:S13]  /*0200*/  ISETP.GE.AND P0, PT, R6, RZ, PT ;  /* 0x000000ff0600720c */ /* 0x004fda0003f06270 */
[----:B------:R-:W-:Y:S05]  /*0210*/  @!P0 BRA `(.L_x_3) ;  /* 0x00000000002c8947 */ /* 0x000fea0003800000 */
[----:B------:R1:W5:Y:S01]  /*0220*/  LDG.E R7, desc[UR4][R4.64] ;  /* 0x0000000404077981 */ /* 0x000362000c1e1900 */
[----:B------:R-:W-:Y:S01]  /*0230*/  BSSY.RECONVERGENT B1, `(.L_x_3) ;  /* 0x0000009000017945 */ /* 0x000fe20003800200 */
.L_x_4:
[-C--:B-----5:R-:W-:Y:S02]  /*0240*/  ISETP.GT.AND P0, PT, R7, R6.reuse, PT ;  /* 0x000000060700720c */ /* 0x0a0fe40003f04270 */
[----:B------:R-:W-:Y:S02]  /*0250*/  MOV R14, R6 ;  /* 0x00000006000e7202 */ /* 0x000fe40000000f00 */
[----:B0-----:R-:W-:-:S05]  /*0260*/  SEL R11, RZ, 0x1, !P0 ;  /* 0x00000001ff0b7807 */ /* 0x001fca0004000000 */
[----:B------:R-:W-:-:S04]  /*0270*/  IMAD R13, R6, 0x2, R11 ;  /* 0x00000002060d7824 */ /* 0x000fc800078e020b */
[----:B------:R-:W-:-:S05]  /*0280*/  IMAD.WIDE.U32 R12, R13, 0x4, R2 ;  /* 0x000000040d0c7825 */ /* 0x000fca00078e0002 */
[----:B------:R-:W2:Y:S02]  /*0290*/  LDG.E R6, desc[UR4][R12.64] ;  /* 0x000000040c067981 */ /* 0x000ea4000c1e1900 */
[----:B--2---:R-:W-:-:S13]  /*02a0*/  ISETP.GT.AND P0, PT, R6, -0x1, PT ;  /* 0xffffffff0600780c */ /* 0x004fda0003f04270 */
[----:B------:R-:W-:Y:S05]  /*02b0*/  @P0 BRA `(.L_x_4) ;  /* 0xfffffffc00e00947 */ /* 0x000fea000383ffff */
[----:B------:R-:W-:Y:S05]  /*02c0*/  BSYNC.RECONVERGENT B1 ;  /* 0x0000000000017941 */ /* 0x000fea0003800200 */
.L_x_3:
[----:B------:R-:W-:Y:S05]  /*02d0*/  BSYNC.RECONVERGENT B0 ;  /* 0x0000000000007941 */ /* 0x000fea0003800200 */
.L_x_2:
[----:B------:R-:W-:Y:S02]  /*02e0*/  ISETP.NE.AND P0, PT, R6, -0x2, PT ;  /* 0xfffffffe0600780c */ /* 0x000fe40003f05270 */
[----:B------:R-:W-:-:S11]  /*02f0*/  PRMT R12, RZ, 0x7610, R12 ;  /* 0x00007610ff0c7816 */ /* 0x000fd6000000000c */
[----:B------:R-:W-:Y:S05]  /*0300*/  @!P0 BRA `(.L_x_5) ;  /* 0x0000000000308947 */ /* 0x000fea0003800000 */
[----:B------:R-:W-:Y:S02]  /*0310*/  IMAD R13, R14, 0x2, R11 ;  /* 0x000000020e0d7824 */ /* 0x000fe400078e020b */
[----:B------:R-:W-:Y:S02]  /*0320*/  IMAD.MOV.U32 R7, RZ, RZ, -0x2 ;  /* 0xfffffffeff077424 */ /* 0x000fe400078e00ff */
[----:B------:R-:W-:-:S05]  /*0330*/  IMAD.WIDE R2, R13, 0x4, R2 ;  /* 0x000000040d027825 */ /* 0x000fca00078e0202 */
[----:B------:R-:W2:Y:S02]  /*0340*/  ATOMG.E.CAS.STRONG.GPU PT, R7, [R2], R6, R7 ;  /* 0x00000006020773a9 */ /* 0x000ea400001ee107 */
[----:B--2---:R-:W-:-:S13]  /*0350*/  ISETP.NE.AND P0, PT, R7, R6, PT ;  /* 0x000000060700720c */ /* 0x004fda0003f05270 */
[----:B------:R-:W-:Y:S05]  /*0360*/  @P0 BRA `(.L_x_5) ;  /* 0x0000000000180947 */ /* 0x000fea0003800000 */
[----:B------:R-:W-:Y:S01]  /*0370*/  ISETP.NE.AND P0, PT, R6, -0x1, PT ;  /* 0xffffffff0600780c */ /* 0x000fe20003f05270 */
[----:B------:R-:W-:-:S12]  /*0380*/  HFMA2 R12, -RZ, RZ, 0, 5.9604644775390625e-08 ;  /* 0x00000001ff0c7431 */ /* 0x000fd800000001ff */
[----:B------:R-:W-:Y:S05]  /*0390*/  @P0 BRA `(.L_x_6) ;  /* 0x0000000000080947 */ /* 0x000fea0003800000 */
[----:B-1----:R-:W2:Y:S04]  /*03a0*/  LDG.E R5, desc[UR4][R4.64] ;  /* 0x0000000404057981 */ /* 0x002ea8000c1e1900 */
[----:B--2---:R2:W-:Y:S02]  /*03b0*/  STG.E desc[UR4][R2.64], R5 ;  /* 0x0000000502007986 */ /* 0x0045e4000c101904 */
.L_x_6:
[----:B------:R-:W-:-:S07]  /*03c0*/  IMAD.IADD R9, R8, 0x1, R9 ;  /* 0x0000000108097824 */ /* 0x000fce00078e0209 */
.L_x_5:
[----:B------:R-:W-:Y:S05]  /*03d0*/  WARPSYNC.ALL ;  /* 0x0000000000007948 */ /* 0x000fea0003800000 */
[----:B------:R-:W3:Y:S01]  /*03e0*/  LDCU UR6, c[0x0][0x398] ;  /* 0x00007300ff0677ac */ /* 0x000ee20008000800 */
[----:B------:R-:W-:Y:S01]  /*03f0*/  IADD3 R7, PT, PT, R0, R9, RZ ;  /* 0x0000000900077210 */ /* 0x000fe20007ffe0ff */
[----:B------:R-:W-:Y:S03]  /*0400*/  BAR.SYNC.DEFER_BLOCKING 0x0 ;  /* 0x0000000000007b1d */ /* 0x000fe60000010000 */
[----:B---3--:R-:W-:-:S13]  /*0410*/  ISETP.GE.U32.AND P0, PT, R7, UR6, PT ;  /* 0x0000000607007c0c */ /* 0x008fda000bf06070 */
[----:B------:R-:W-:Y:S05]  /*0420*/  @!P0 BRA `(.L_x_7) ;  /* 0xfffffffc00348947 */ /* 0x000fea000383ffff */
[----:B------:R-:W-:Y:S05]  /*0430*/  EXIT ;  /* 0x000000000000794d */ /* 0x000fea0003800000 */
.L_x_8:
[----:B------:R-:W-:-:S00]  /*0440*/  BRA `(.L_x_8) ;  /* 0xfffffffc00fc7947 */ /* 0x000fc0000383ffff */
[----:B------:R-:W-:-:S00]  /*0450*/  NOP ;  /* 0x0000000000007918 */ /* 0x000fc00000000000 */
        /* <DEDUP_REMOVED lines=10> */
.L_x_9:


//--------------------- .nv.shared.reserved.0     --------------------------
	.section	.nv.shared.reserved.0,"aw",@nobits
	.weak		__nv_reservedSMEM_offset_0_alias
	.size		__nv_reservedSMEM_offset_0_alias, 0, 64
	.other		__nv_reservedSMEM_offset_0_alias,@"STO_CUDA_RESERVED_SHARED STV_DEFAULT"
__nv_reservedSMEM_offset_0_alias:
	.zero		0
	.zero		64


//--------------------- .nv.constant0._Z17build_binary_treePiS_S_j --------------------------
	.section	.nv.constant0._Z17build_binary_treePiS_S_j,"a",@progbits
	.sectionflags	@""
	.align	4
.nv.constant0._Z17build_binary_treePiS_S_j:
	.zero		924


//--------------------- SYMBOLS --------------------------

	.type		.nv.reservedSmem.offset0,@object
	.size		.nv.reservedSmem.offset0,0x4
